	.headerflags	@"EF_CUDA_TEXMODE_UNIFIED EF_CUDA_64BIT_ADDRESS EF_CUDA_ACCELERATORS EF_CUDA_SM90 EF_CUDA_VIRTUAL_SM(EF_CUDA_SM90)"
	.elftype	@"ET_EXEC"


//--------------------- .nv.info                  --------------------------
	.section	.nv.info,"",@"SHT_CUDA_INFO"
	.align	4


	//----- nvinfo : EIATTR_REGCOUNT
	.align		4
        /*0000*/ 	.byte	0x04, 0x2f
        /*0002*/ 	.short	(.L_1 - .L_0)
	.align		4
.L_0:
        /*0004*/ 	.word	index@(triton_poi_fused_mul_0)
        /*0008*/ 	.word	0x00000018


	//----- nvinfo : EIATTR_MIN_STACK_SIZE
	.align		4
.L_1:
        /*000c*/ 	.byte	0x04, 0x12
        /*000e*/ 	.short	(.L_3 - .L_2)
	.align		4
.L_2:
        /*0010*/ 	.word	index@(triton_poi_fused_mul_0)
        /*0014*/ 	.word	0x00000000


	//----- nvinfo : EIATTR_FRAME_SIZE
	.align		4
.L_3:
        /*0018*/ 	.byte	0x04, 0x11
        /*001a*/ 	.short	(.L_5 - .L_4)
	.align		4
.L_4:
        /*001c*/ 	.word	index@(triton_poi_fused_mul_0)
        /*0020*/ 	.word	0x00000000


	//----- nvinfo : EIATTR_MIN_STACK_SIZE
	.align		4
.L_5:
        /*0024*/ 	.byte	0x04, 0x12
        /*0026*/ 	.short	(.L_7 - .L_6)
	.align		4
.L_6:
        /*0028*/ 	.word	index@(triton_poi_fused_mul_0)
        /*002c*/ 	.word	0x00000000
.L_7:


//--------------------- .nv.info.triton_poi_fused_mul_0 --------------------------
	.section	.nv.info.triton_poi_fused_mul_0,"",@"SHT_CUDA_INFO"
	.sectionflags	@""
	.align	4


	//----- nvinfo : EIATTR_CUDA_API_VERSION
	.align		4
        /*0000*/ 	.byte	0x04, 0x37
        /*0002*/ 	.short	(.L_9 - .L_8)
.L_8:
        /*0004*/ 	.word	0x0000007c


	//----- nvinfo : EIATTR_KPARAM_INFO
	.align		4
.L_9:
        /*0008*/ 	.byte	0x04, 0x17
        /*000a*/ 	.short	(.L_11 - .L_10)
.L_10:
        /*000c*/ 	.word	0x00000000
        /*0010*/ 	.short	0x0007
        /*0012*/ 	.short	0x0038
        /*0014*/ 	.byte	0x00, 0xf0, 0x11, 0x00


	//----- nvinfo : EIATTR_KPARAM_INFO
	.align		4
.L_11:
        /*0018*/ 	.byte	0x04, 0x17
        /*001a*/ 	.short	(.L_13 - .L_12)
.L_12:
        /*001c*/ 	.word	0x00000000
        /*0020*/ 	.short	0x0006
        /*0022*/ 	.short	0x0030
        /*0024*/ 	.byte	0x00, 0xf4, 0x21, 0x00


	//----- nvinfo : EIATTR_KPARAM_INFO
	.align		4
.L_13:
        /*0028*/ 	.byte	0x04, 0x17
        /*002a*/ 	.short	(.L_15 - .L_14)
.L_14:
        /*002c*/ 	.word	0x00000000
        /*0030*/ 	.short	0x0005
        /*0032*/ 	.short	0x0028
        /*0034*/ 	.byte	0x00, 0xf4, 0x21, 0x00


	//----- nvinfo : EIATTR_KPARAM_INFO
	.align		4
.L_15:
        /*0038*/ 	.byte	0x04, 0x17
        /*003a*/ 	.short	(.L_17 - .L_16)
.L_16:
        /*003c*/ 	.word	0x00000000
        /*0040*/ 	.short	0x0004
        /*0042*/ 	.short	0x0020
        /*0044*/ 	.byte	0x00, 0xf4, 0x21, 0x00


	//----- nvinfo : EIATTR_KPARAM_INFO
	.align		4
.L_17:
        /*0048*/ 	.byte	0x04, 0x17
        /*004a*/ 	.short	(.L_19 - .L_18)
.L_18:
        /*004c*/ 	.word	0x00000000
        /*0050*/ 	.short	0x0003
        /*0052*/ 	.short	0x0018
        /*0054*/ 	.byte	0x00, 0xf4, 0x21, 0x00


	//----- nvinfo : EIATTR_KPARAM_INFO
	.align		4
.L_19:
        /*0058*/ 	.byte	0x04, 0x17
        /*005a*/ 	.short	(.L_21 - .L_20)
.L_20:
        /*005c*/ 	.word	0x00000000
        /*0060*/ 	.short	0x0002
        /*0062*/ 	.short	0x0010
        /*0064*/ 	.byte	0x00, 0xf4, 0x21, 0x00


	//----- nvinfo : EIATTR_KPARAM_INFO
	.align		4
.L_21:
        /*0068*/ 	.byte	0x04, 0x17
        /*006a*/ 	.short	(.L_23 - .L_22)
.L_22:
        /*006c*/ 	.word	0x00000000
        /*0070*/ 	.short	0x0001
        /*0072*/ 	.short	0x0008
        /*0074*/ 	.byte	0x00, 0xf4, 0x21, 0x00


	//----- nvinfo : EIATTR_KPARAM_INFO
	.align		4
.L_23:
        /*0078*/ 	.byte	0x04, 0x17
        /*007a*/ 	.short	(.L_25 - .L_24)
.L_24:
        /*007c*/ 	.word	0x00000000
        /*0080*/ 	.short	0x0000
        /*0082*/ 	.short	0x0000
        /*0084*/ 	.byte	0x00, 0xf4, 0x21, 0x00


	//----- nvinfo : EIATTR_SPARSE_MMA_MASK
	.align		4
.L_25:
        /*0088*/ 	.byte	0x03, 0x50
        /*008a*/ 	.short	0x0000


	//----- nvinfo : EIATTR_MAXREG_COUNT
	.align		4
        /*008c*/ 	.byte	0x03, 0x1b
        /*008e*/ 	.short	0x00ff


	//----- nvinfo : EIATTR_EXIT_INSTR_OFFSETS
	.align		4
        /*0090*/ 	.byte	0x04, 0x1c
        /*0092*/ 	.short	(.L_27 - .L_26)


	//   ....[0]....
.L_26:
        /*0094*/ 	.word	0x00000260


	//----- nvinfo : EIATTR_REQNTID
	.align		4
.L_27:
        /*0098*/ 	.byte	0x04, 0x10
        /*009a*/ 	.short	(.L_29 - .L_28)
.L_28:
        /*009c*/ 	.word	0x00000080
        /*00a0*/ 	.word	0x00000001
        /*00a4*/ 	.word	0x00000001


	//----- nvinfo : EIATTR_CBANK_PARAM_SIZE
	.align		4
.L_29:
        /*00a8*/ 	.byte	0x03, 0x19
        /*00aa*/ 	.short	0x003c


	//----- nvinfo : EIATTR_PARAM_CBANK
	.align		4
        /*00ac*/ 	.byte	0x04, 0x0a
        /*00ae*/ 	.short	(.L_31 - .L_30)
	.align		4
.L_30:
        /*00b0*/ 	.word	index@(.nv.constant0.triton_poi_fused_mul_0)
        /*00b4*/ 	.short	0x0210
        /*00b6*/ 	.short	0x003c


	//----- nvinfo : EIATTR_SW_WAR
	.align		4
.L_31:
        /*00b8*/ 	.byte	0x04, 0x36
        /*00ba*/ 	.short	(.L_33 - .L_32)
.L_32:
        /*00bc*/ 	.word	0x00000008
.L_33:


//--------------------- .nv.callgraph             --------------------------
	.section	.nv.callgraph,"",@"SHT_CUDA_CALLGRAPH"
	.align	4
	.sectionentsize	8
	.align		4
        /*0000*/ 	.word	0x00000000
	.align		4
        /*0004*/ 	.word	0xffffffff
	.align		4
        /*0008*/ 	.word	0x00000000
	.align		4
        /*000c*/ 	.word	0xfffffffe
	.align		4
        /*0010*/ 	.word	0x00000000
	.align		4
        /*0014*/ 	.word	0xfffffffd
	.align		4
        /*0018*/ 	.word	0x00000000
	.align		4
        /*001c*/ 	.word	0xfffffffc


//--------------------- .text.triton_poi_fused_mul_0 --------------------------
	.section	.text.triton_poi_fused_mul_0,"ax",@progbits
	.align	128
        .global         triton_poi_fused_mul_0
        .type           triton_poi_fused_mul_0,@function
        .size           triton_poi_fused_mul_0,(.L_x_1 - triton_poi_fused_mul_0)
        .other          triton_poi_fused_mul_0,@"STO_CUDA_ENTRY STV_DEFAULT"
triton_poi_fused_mul_0:
.text.triton_poi_fused_mul_0:
[----:B------:R-:W-:Y:S01]  /*0000*/  LDC R1, c[0x0][0x28] ;  /* 0x00000a00ff017b82 */ /* 0x000fe20000000800 */
[----:B------:R-:W1:Y:S07]  /*0010*/  S2R R0, SR_TID.X ;  /* 0x0000000000007919 */ /* 0x000e6e0000002100 */
[----:B------:R-:W2:Y:S01]  /*0020*/  LDC.64 R10, c[0x0][0x218] ;  /* 0x00008600ff0a7b82 */ /* 0x000ea20000000a00 */
[----:B------:R-:W-:Y:S01]  /*0030*/  ULDC.64 UR4, c[0x0][0x208] ;  /* 0x0000820000047ab9 */ /* 0x000fe20000000a00 */
[----:B------:R-:W3:Y:S06]  /*0040*/  S2R R3, SR_CTAID.X ;  /* 0x0000000000037919 */ /* 0x000eec0000002500 */
[----:B------:R-:W4:Y:S08]  /*0050*/  LDC.64 R8, c[0x0][0x210] ;  /* 0x00008400ff087b82 */ /* 0x000f300000000a00 */
[----:B------:R-:W5:Y:S08]  /*0060*/  LDC.64 R4, c[0x0][0x228] ;  /* 0x00008a00ff047b82 */ /* 0x000f700000000a00 */
[----:B------:R-:W5:Y:S01]  /*0070*/  LDC.64 R14, c[0x0][0x240] ;  /* 0x00009000ff0e7b82 */ /* 0x000f620000000a00 */
[----:B-1----:R-:W-:-:S07]  /*0080*/  SHF.L.U32 R0, R0, 0x1, RZ ;  /* 0x0000000100007819 */ /* 0x002fce00000006ff */
[----:B------:R-:W1:Y:S01]  /*0090*/  LDC.64 R6, c[0x0][0x230] ;  /* 0x00008c00ff067b82 */ /* 0x000e620000000a00 */
[----:B------:R-:W-:-:S04]  /*00a0*/  LOP3.LUT R0, R0, 0xfe, RZ, 0xc0, !PT ;  /* 0x000000fe00007812 */ /* 0x000fc800078ec0ff */
[----:B---3--:R-:W-:-:S03]  /*00b0*/  LEA R0, R3, R0, 0x8 ;  /* 0x0000000003007211 */ /* 0x008fc600078e40ff */
[----:B------:R-:W3:Y:S02]  /*00c0*/  LDC.64 R12, c[0x0][0x238] ;  /* 0x00008e00ff0c7b82 */ /* 0x000ee40000000a00 */
[----:B--2---:R-:W-:-:S04]  /*00d0*/  IMAD.WIDE R10, R0, 0x4, R10 ;  /* 0x00000004000a7825 */ /* 0x004fc800078e020a */
[C---:B----4-:R-:W-:Y:S02]  /*00e0*/  IMAD.WIDE R8, R0.reuse, 0x4, R8 ;  /* 0x0000000400087825 */ /* 0x050fe400078e0208 */
[----:B------:R-:W2:Y:S01]  /*00f0*/  LDC.64 R2, c[0x0][0x220] ;  /* 0x00008800ff027b82 */ /* 0x000ea20000000a00 */
[----:B------:R-:W4:Y:S04]  /*0100*/  LDG.E.64 R10, desc[UR4][R10.64] ;  /* 0x000000040a0a7981 */ /* 0x000f28000c1e1b00 */
[----:B------:R1:W4:Y:S01]  /*0110*/  LDG.E.64 R16, desc[UR4][R8.64] ;  /* 0x0000000408107981 */ /* 0x000322000c1e1b00 */
[----:B-----5:R-:W-:-:S04]  /*0120*/  IMAD.WIDE R4, R0, 0x4, R4 ;  /* 0x0000000400047825 */ /* 0x020fc800078e0204 */
[----:B-1----:R-:W-:-:S04]  /*0130*/  IMAD.WIDE R6, R0, 0x4, R6 ;  /* 0x0000000400067825 */ /* 0x002fc800078e0206 */
[----:B0-----:R-:W-:-:S04]  /*0140*/  IMAD.WIDE R8, R0, 0x4, R14 ;  /* 0x0000000400087825 */ /* 0x001fc800078e020e */
[----:B---3--:R-:W-:-:S04]  /*0150*/  IMAD.WIDE R12, R0, 0x4, R12 ;  /* 0x00000004000c7825 */ /* 0x008fc800078e020c */
[----:B--2---:R-:W-:-:S04]  /*0160*/  IMAD.WIDE R2, R0, 0x4, R2 ;  /* 0x0000000400027825 */ /* 0x004fc800078e0202 */
[----:B----4-:R-:W-:Y:S01]  /*0170*/  FMUL R10, R10, 100000 ;  /* 0x47c350000a0a7820 */ /* 0x010fe20000400000 */
[----:B------:R-:W-:Y:S01]  /*0180*/  FMUL R11, R11, 100000 ;  /* 0x47c350000b0b7820 */ /* 0x000fe20000400000 */
[----:B------:R-:W-:Y:S01]  /*0190*/  FMUL R16, R16, 100000 ;  /* 0x47c3500010107820 */ /* 0x000fe20000400000 */
[----:B------:R-:W-:Y:S01]  /*01a0*/  FMUL R17, R17, 100000 ;  /* 0x47c3500011117820 */ /* 0x000fe20000400000 */
[-C--:B------:R-:W-:Y:S02]  /*01b0*/  FMUL R20, R10, R10.reuse ;  /* 0x0000000a0a147220 */ /* 0x080fe40000400000 */
[C---:B------:R-:W-:Y:S01]  /*01c0*/  FMUL R14, R16.reuse, R10 ;  /* 0x0000000a100e7220 */ /* 0x040fe20000400000 */
[C---:B------:R-:W-:Y:S01]  /*01d0*/  FMUL R15, R17.reuse, R11 ;  /* 0x0000000b110f7220 */ /* 0x040fe20000400000 */
[----:B------:R-:W-:Y:S01]  /*01e0*/  FMUL R18, R16, R16 ;  /* 0x0000001010127220 */ /* 0x000fe20000400000 */
[----:B------:R-:W-:Y:S01]  /*01f0*/  FMUL R19, R17, R17 ;  /* 0x0000001111137220 */ /* 0x000fe20000400000 */
[----:B------:R-:W-:Y:S01]  /*0200*/  FMUL R21, R11, R11 ;  /* 0x0000000b0b157220 */ /* 0x000fe20000400000 */
[----:B------:R-:W-:Y:S04]  /*0210*/  STG.E.64 desc[UR4][R2.64], R16 ;  /* 0x0000001002007986 */ /* 0x000fe8000c101b04 */
[----:B------:R-:W-:Y:S04]  /*0220*/  STG.E.64 desc[UR4][R4.64], R10 ;  /* 0x0000000a04007986 */ /* 0x000fe8000c101b04 */
[----:B------:R-:W-:Y:S04]  /*0230*/  STG.E.64 desc[UR4][R6.64], R14 ;  /* 0x0000000e06007986 */ /* 0x000fe8000c101b04 */
[----:B------:R-:W-:Y:S04]  /*0240*/  STG.E.64 desc[UR4][R12.64], R18 ;  /* 0x000000120c007986 */ /* 0x000fe8000c101b04 */
[----:B------:R-:W-:Y:S01]  /*0250*/  STG.E.64 desc[UR4][R8.64], R20 ;  /* 0x0000001408007986 */ /* 0x000fe2000c101b04 */
[----:B------:R-:W-:Y:S05]  /*0260*/  EXIT ;  /* 0x000000000000794d */ /* 0x000fea0003800000 */
.L_x_0:
[----:B------:R-:W-:-:S00]  /*0270*/  BRA `(.L_x_0) ;  /* 0xfffffffc00fc7947 */ /* 0x000fc0000383ffff */
[----:B------:R-:W-:-:S00]  /*0280*/  NOP ;  /* 0x0000000000007918 */ /* 0x000fc00000000000 */
[----:B------:R-:W-:-:S00]  /*0290*/  NOP ;  /* 0x0000000000007918 */ /* 0x000fc00000000000 */
[----:B------:R-:W-:-:S00]  /*02a0*/  NOP ;  /* 0x0000000000007918 */ /* 0x000fc00000000000 */
[----:B------:R-:W-:-:S00]  /*02b0*/  NOP ;  /* 0x0000000000007918 */ /* 0x000fc00000000000 */
[----:B------:R-:W-:-:S00]  /*02c0*/  NOP ;  /* 0x0000000000007918 */ /* 0x000fc00000000000 */
[----:B------:R-:W-:-:S00]  /*02d0*/  NOP ;  /* 0x0000000000007918 */ /* 0x000fc00000000000 */
[----:B------:R-:W-:-:S00]  /*02e0*/  NOP ;  /* 0x0000000000007918 */ /* 0x000fc00000000000 */
[----:B------:R-:W-:-:S00]  /*02f0*/  NOP ;  /* 0x0000000000007918 */ /* 0x000fc00000000000 */
.L_x_1:


//--------------------- .nv.constant0.triton_poi_fused_mul_0 --------------------------
	.section	.nv.constant0.triton_poi_fused_mul_0,"a",@progbits
	.sectionflags	@""
	.align	4
.nv.constant0.triton_poi_fused_mul_0:
	.zero		588
